//
// Generated by NVIDIA NVVM Compiler
//
// Compiler Build ID: CL-36424714
// Cuda compilation tools, release 13.0, V13.0.88
// Based on NVVM 20.0.0
//

.version 9.0
.target sm_100
.address_size 64

	// .globl	sgemm_tn_192x192
// _ZZ16sgemm_tn_192x192E5share has been demoted

.visible .entry sgemm_tn_192x192(
	.param .u64 .ptr .align 1 sgemm_tn_192x192_param_0,
	.param .u64 .ptr .align 1 sgemm_tn_192x192_param_1,
	.param .u64 .ptr .align 1 sgemm_tn_192x192_param_2,
	.param .u64 .ptr .align 1 sgemm_tn_192x192_param_3,
	.param .u32 sgemm_tn_192x192_param_4,
	.param .u32 sgemm_tn_192x192_param_5,
	.param .u32 sgemm_tn_192x192_param_6,
	.param .u32 sgemm_tn_192x192_param_7,
	.param .u32 sgemm_tn_192x192_param_8,
	.param .u32 sgemm_tn_192x192_param_9,
	.param .f32 sgemm_tn_192x192_param_10,
	.param .f32 sgemm_tn_192x192_param_11,
	.param .u32 sgemm_tn_192x192_param_12,
	.param .u32 sgemm_tn_192x192_param_13,
	.param .u32 sgemm_tn_192x192_param_14,
	.param .u32 sgemm_tn_192x192_param_15,
	.param .u64 .ptr .align 1 sgemm_tn_192x192_param_16
)
.maxntid 256
{
	.reg .b32 	%r<8>;
	.reg .b32 	%f<2>;
	.reg .b64 	%rd<5>;
	// demoted variable
	.shared .align 4 .b8 _ZZ16sgemm_tn_192x192E5share[24704];
	ld.param.u64 	%rd1, [sgemm_tn_192x192_param_3];
	cvta.to.global.u64 	%rd2, %rd1;
	mov.u32 	%r1, %tid.x;
	shl.b32 	%r2, %r1, 2;
	mov.u32 	%r3, _ZZ16sgemm_tn_192x192E5share;
	add.s32 	%r4, %r3, %r2;
	mov.b32 	%r5, 1065353216;
	st.shared.u32 	[%r4], %r5;
	xor.b32  	%r6, %r2, 1020;
	add.s32 	%r7, %r3, %r6;
	ld.shared.f32 	%f1, [%r7];
	mul.wide.u32 	%rd3, %r1, 4;
	add.s64 	%rd4, %rd2, %rd3;
	st.global.f32 	[%rd4], %f1;
	ret;

}


// ===== COMPILED SASS (sm_100) =====

	.target	sm_100

	.elftype	@"ET_EXEC"


//--------------------- .note.nv.tkinfo           --------------------------
	.section	.note.nv.tkinfo,"",@"SHT_NOTE"
	.sectionflags	@"SHF_NOTE_NV_TKINFO"
	.tkinfo
        /*0018*/ 	.word	0x00000002
        /*0030*/ 	.string	""
        /*0030*/ 	.string	"ptxas"
        /*0030*/ 	.string	"Cuda compilation tools, release 13.0, V13.0.88"
        /*0030*/ 	.string	"Build cuda_13.0.r13.0/compiler.36424714_0"
        /*0030*/ 	.string	"-arch sm_100 -m 64 "



//--------------------- .note.nv.cuinfo           --------------------------
	.section	.note.nv.cuinfo,"",@"SHT_NOTE"
	.sectionflags	@"SHF_NOTE_NV_CUINFO"
        /*0018*/ 	.short	0x0002
        /*001a*/ 	.short	0x0064
        /*001c*/ 	.short	0x0082
	.zero		2


//--------------------- .nv.info                  --------------------------
	.section	.nv.info,"",@"SHT_CUDA_INFO"
	.align	4


	//----- nvinfo : EIATTR_REGCOUNT
	.align		4
        /*0000*/ 	.byte	0x04, 0x2f
        /*0002*/ 	.short	(.L_1 - .L_0)
	.align		4
.L_0:
        /*0004*/ 	.word	index@(sgemm_tn_192x192)
        /*0008*/ 	.word	0x0000000c


	//----- nvinfo : EIATTR_FRAME_SIZE
	.align		4
.L_1:
        /*000c*/ 	.byte	0x04, 0x11
        /*000e*/ 	.short	(.L_3 - .L_2)
	.align		4
.L_2:
        /*0010*/ 	.word	index@(sgemm_tn_192x192)
        /*0014*/ 	.word	0x00000000


	//----- nvinfo : EIATTR_MIN_STACK_SIZE
	.align		4
.L_3:
        /*0018*/ 	.byte	0x04, 0x12
        /*001a*/ 	.short	(.L_5 - .L_4)
	.align		4
.L_4:
        /*001c*/ 	.word	index@(sgemm_tn_192x192)
        /*0020*/ 	.word	0x00000000
.L_5:


//--------------------- .nv.compat                --------------------------
	.section	.nv.compat,"",@"SHT_CUDA_COMPAT_INFO"
	.align	4
        /*0000*/ 	.byte	0x02, 0x09, 0x00, 0x00, 0x02, 0x02, 0x01, 0x00, 0x02, 0x05, 0x05, 0x00, 0x03, 0x07, 0x01, 0x01
        /*0010*/ 	.byte	0x02, 0x03, 0x00, 0x00, 0x02, 0x06, 0x01, 0x00, 0x04, 0x0b, 0x08, 0x00, 0x09, 0x00, 0x00, 0x00
        /*0020*/ 	.byte	0x00, 0x00, 0x00, 0x00


//--------------------- .nv.info.sgemm_tn_192x192 --------------------------
	.section	.nv.info.sgemm_tn_192x192,"",@"SHT_CUDA_INFO"
	.sectionflags	@""
	.align	4


	//----- nvinfo : EIATTR_CUDA_API_VERSION
	.align		4
        /*0000*/ 	.byte	0x04, 0x37
        /*0002*/ 	.short	(.L_7 - .L_6)
.L_6:
        /*0004*/ 	.word	0x00000082


	//----- nvinfo : EIATTR_KPARAM_INFO
	.align		4
.L_7:
        /*0008*/ 	.byte	0x04, 0x17
        /*000a*/ 	.short	(.L_9 - .L_8)
.L_8:
        /*000c*/ 	.word	0x00000000
        /*0010*/ 	.short	0x0010
        /*0012*/ 	.short	0x0050
        /*0014*/ 	.byte	0x00, 0xf5, 0x21, 0x00


	//----- nvinfo : EIATTR_KPARAM_INFO
	.align		4
.L_9:
        /*0018*/ 	.byte	0x04, 0x17
        /*001a*/ 	.short	(.L_11 - .L_10)
.L_10:
        /*001c*/ 	.word	0x00000000
        /*0020*/ 	.short	0x000f
        /*0022*/ 	.short	0x004c
        /*0024*/ 	.byte	0x00, 0xf0, 0x11, 0x00


	//----- nvinfo : EIATTR_KPARAM_INFO
	.align		4
.L_11:
        /*0028*/ 	.byte	0x04, 0x17
        /*002a*/ 	.short	(.L_13 - .L_12)
.L_12:
        /*002c*/ 	.word	0x00000000
        /*0030*/ 	.short	0x000e
        /*0032*/ 	.short	0x0048
        /*0034*/ 	.byte	0x00, 0xf0, 0x11, 0x00


	//----- nvinfo : EIATTR_KPARAM_INFO
	.align		4
.L_13:
        /*0038*/ 	.byte	0x04, 0x17
        /*003a*/ 	.short	(.L_15 - .L_14)
.L_14:
        /*003c*/ 	.word	0x00000000
        /*0040*/ 	.short	0x000d
        /*0042*/ 	.short	0x0044
        /*0044*/ 	.byte	0x00, 0xf0, 0x11, 0x00


	//----- nvinfo : EIATTR_KPARAM_INFO
	.align		4
.L_15:
        /*0048*/ 	.byte	0x04, 0x17
        /*004a*/ 	.short	(.L_17 - .L_16)
.L_16:
        /*004c*/ 	.word	0x00000000
        /*0050*/ 	.short	0x000c
        /*0052*/ 	.short	0x0040
        /*0054*/ 	.byte	0x00, 0xf0, 0x11, 0x00


	//----- nvinfo : EIATTR_KPARAM_INFO
	.align		4
.L_17:
        /*0058*/ 	.byte	0x04, 0x17
        /*005a*/ 	.short	(.L_19 - .L_18)
.L_18:
        /*005c*/ 	.word	0x00000000
        /*0060*/ 	.short	0x000b
        /*0062*/ 	.short	0x003c
        /*0064*/ 	.byte	0x00, 0xf0, 0x11, 0x00


	//----- nvinfo : EIATTR_KPARAM_INFO
	.align		4
.L_19:
        /*0068*/ 	.byte	0x04, 0x17
        /*006a*/ 	.short	(.L_21 - .L_20)
.L_20:
        /*006c*/ 	.word	0x00000000
        /*0070*/ 	.short	0x000a
        /*0072*/ 	.short	0x0038
        /*0074*/ 	.byte	0x00, 0xf0, 0x11, 0x00


	//----- nvinfo : EIATTR_KPARAM_INFO
	.align		4
.L_21:
        /*0078*/ 	.byte	0x04, 0x17
        /*007a*/ 	.short	(.L_23 - .L_22)
.L_22:
        /*007c*/ 	.word	0x00000000
        /*0080*/ 	.short	0x0009
        /*0082*/ 	.short	0x0034
        /*0084*/ 	.byte	0x00, 0xf0, 0x11, 0x00


	//----- nvinfo : EIATTR_KPARAM_INFO
	.align		4
.L_23:
        /*0088*/ 	.byte	0x04, 0x17
        /*008a*/ 	.short	(.L_25 - .L_24)
.L_24:
        /*008c*/ 	.word	0x00000000
        /*0090*/ 	.short	0x0008
        /*0092*/ 	.short	0x0030
        /*0094*/ 	.byte	0x00, 0xf0, 0x11, 0x00


	//----- nvinfo : EIATTR_KPARAM_INFO
	.align		4
.L_25:
        /*0098*/ 	.byte	0x04, 0x17
        /*009a*/ 	.short	(.L_27 - .L_26)
.L_26:
        /*009c*/ 	.word	0x00000000
        /*00a0*/ 	.short	0x0007
        /*00a2*/ 	.short	0x002c
        /*00a4*/ 	.byte	0x00, 0xf0, 0x11, 0x00


	//----- nvinfo : EIATTR_KPARAM_INFO
	.align		4
.L_27:
        /*00a8*/ 	.byte	0x04, 0x17
        /*00aa*/ 	.short	(.L_29 - .L_28)
.L_28:
        /*00ac*/ 	.word	0x00000000
        /*00b0*/ 	.short	0x0006
        /*00b2*/ 	.short	0x0028
        /*00b4*/ 	.byte	0x00, 0xf0, 0x11, 0x00


	//----- nvinfo : EIATTR_KPARAM_INFO
	.align		4
.L_29:
        /*00b8*/ 	.byte	0x04, 0x17
        /*00ba*/ 	.short	(.L_31 - .L_30)
.L_30:
        /*00bc*/ 	.word	0x00000000
        /*00c0*/ 	.short	0x0005
        /*00c2*/ 	.short	0x0024
        /*00c4*/ 	.byte	0x00, 0xf0, 0x11, 0x00


	//----- nvinfo : EIATTR_KPARAM_INFO
	.align		4
.L_31:
        /*00c8*/ 	.byte	0x04, 0x17
        /*00ca*/ 	.short	(.L_33 - .L_32)
.L_32:
        /*00cc*/ 	.word	0x00000000
        /*00d0*/ 	.short	0x0004
        /*00d2*/ 	.short	0x0020
        /*00d4*/ 	.byte	0x00, 0xf0, 0x11, 0x00


	//----- nvinfo : EIATTR_KPARAM_INFO
	.align		4
.L_33:
        /*00d8*/ 	.byte	0x04, 0x17
        /*00da*/ 	.short	(.L_35 - .L_34)
.L_34:
        /*00dc*/ 	.word	0x00000000
        /*00e0*/ 	.short	0x0003
        /*00e2*/ 	.short	0x0018
        /*00e4*/ 	.byte	0x00, 0xf5, 0x21, 0x00


	//----- nvinfo : EIATTR_KPARAM_INFO
	.align		4
.L_35:
        /*00e8*/ 	.byte	0x04, 0x17
        /*00ea*/ 	.short	(.L_37 - .L_36)
.L_36:
        /*00ec*/ 	.word	0x00000000
        /*00f0*/ 	.short	0x0002
        /*00f2*/ 	.short	0x0010
        /*00f4*/ 	.byte	0x00, 0xf5, 0x21, 0x00


	//----- nvinfo : EIATTR_KPARAM_INFO
	.align		4
.L_37:
        /*00f8*/ 	.byte	0x04, 0x17
        /*00fa*/ 	.short	(.L_39 - .L_38)
.L_38:
        /*00fc*/ 	.word	0x00000000
        /*0100*/ 	.short	0x0001
        /*0102*/ 	.short	0x0008
        /*0104*/ 	.byte	0x00, 0xf5, 0x21, 0x00


	//----- nvinfo : EIATTR_KPARAM_INFO
	.align		4
.L_39:
        /*0108*/ 	.byte	0x04, 0x17
        /*010a*/ 	.short	(.L_41 - .L_40)
.L_40:
        /*010c*/ 	.word	0x00000000
        /*0110*/ 	.short	0x0000
        /*0112*/ 	.short	0x0000
        /*0114*/ 	.byte	0x00, 0xf5, 0x21, 0x00


	//----- nvinfo : EIATTR_SPARSE_MMA_MASK
	.align		4
.L_41:
        /*0118*/ 	.byte	0x03, 0x50
        /*011a*/ 	.short	0x0000


	//----- nvinfo : EIATTR_MAXREG_COUNT
	.align		4
        /*011c*/ 	.byte	0x03, 0x1b
        /*011e*/ 	.short	0x00ff


	//----- nvinfo : EIATTR_MERCURY_ISA_VERSION
	.align		4
        /*0120*/ 	.byte	0x03, 0x5f
        /*0122*/ 	.short	0x0101


	//----- nvinfo : EIATTR_VRC_CTA_INIT_COUNT
	.align		4
        /*0124*/ 	.byte	0x02, 0x4a
	.zero		1
	.zero		1


	//----- nvinfo : EIATTR_EXIT_INSTR_OFFSETS
	.align		4
        /*0128*/ 	.byte	0x04, 0x1c
        /*012a*/ 	.short	(.L_43 - .L_42)


	//   ....[0]....
.L_42:
        /*012c*/ 	.word	0x000000e0


	//----- nvinfo : EIATTR_MAX_THREADS
	.align		4
.L_43:
        /*0130*/ 	.byte	0x04, 0x05
        /*0132*/ 	.short	(.L_45 - .L_44)
.L_44:
        /*0134*/ 	.word	0x00000100
        /*0138*/ 	.word	0x00000001
        /*013c*/ 	.word	0x00000001


	//----- nvinfo : EIATTR_CBANK_PARAM_SIZE
	.align		4
.L_45:
        /*0140*/ 	.byte	0x03, 0x19
        /*0142*/ 	.short	0x0058


	//----- nvinfo : EIATTR_PARAM_CBANK
	.align		4
        /*0144*/ 	.byte	0x04, 0x0a
        /*0146*/ 	.short	(.L_47 - .L_46)
	.align		4
.L_46:
        /*0148*/ 	.word	index@(.nv.constant0.sgemm_tn_192x192)
        /*014c*/ 	.short	0x0380
        /*014e*/ 	.short	0x0058


	//----- nvinfo : EIATTR_SW_WAR
	.align		4
.L_47:
        /*0150*/ 	.byte	0x04, 0x36
        /*0152*/ 	.short	(.L_49 - .L_48)
.L_48:
        /*0154*/ 	.word	0x00000008
.L_49:


//--------------------- .nv.callgraph             --------------------------
	.section	.nv.callgraph,"",@"SHT_CUDA_CALLGRAPH"
	.align	4
	.sectionentsize	8
	.align		4
        /*0000*/ 	.word	0x00000000
	.align		4
        /*0004*/ 	.word	0xffffffff
	.align		4
        /*0008*/ 	.word	0x00000000
	.align		4
        /*000c*/ 	.word	0xfffffffe
	.align		4
        /*0010*/ 	.word	0x00000000
	.align		4
        /*0014*/ 	.word	0xfffffffd
	.align		4
        /*0018*/ 	.word	0x00000000
	.align		4
        /*001c*/ 	.word	0xfffffffc


//--------------------- .text.sgemm_tn_192x192    --------------------------
	.section	.text.sgemm_tn_192x192,"ax",@progbits
	.align	128
        .global         sgemm_tn_192x192
        .type           sgemm_tn_192x192,@function
        .size           sgemm_tn_192x192,(.L_x_1 - sgemm_tn_192x192)
        .other          sgemm_tn_192x192,@"STO_CUDA_ENTRY STV_DEFAULT"
sgemm_tn_192x192:
.text.sgemm_tn_192x192:
[----:B------:R-:W-:Y:S01]  /*0000*/  LDC R1, c[0x0][0x37c] ;  /* 0x0000df00ff017b82 */ /* 0x000fe20000000800 */
[----:B------:R-:W0:Y:S07]  /*0010*/  S2R R7, SR_TID.X ;  /* 0x0000000000077919 */ /* 0x000e2e0000002100 */
[----:B------:R-:W1:Y:S01]  /*0020*/  S2UR UR5, SR_CgaCtaId ;  /* 0x00000000000579c3 */ /* 0x000e620000008800 */
[----:B------:R-:W-:Y:S01]  /*0030*/  UMOV UR4, 0x400 ;  /* 0x0000040000047882 */ /* 0x000fe20000000000 */
[----:B------:R-:W-:-:S06]  /*0040*/  HFMA2 R9, -RZ, RZ, 1.875, 0 ;  /* 0x3f800000ff097431 */ /* 0x000fcc00000001ff */
[----:B------:R-:W2:Y:S01]  /*0050*/  LDC.64 R2, c[0x0][0x398] ;  /* 0x0000e600ff027b82 */ /* 0x000ea20000000a00 */
[----:B-1----:R-:W-:Y:S01]  /*0060*/  ULEA UR4, UR5, UR4, 0x18 ;  /* 0x0000000405047291 */ /* 0x002fe2000f8ec0ff */
[C---:B0-----:R-:W-:Y:S01]  /*0070*/  SHF.L.U32 R0, R7.reuse, 0x2, RZ ;  /* 0x0000000207007819 */ /* 0x041fe200000006ff */
[----:B--2---:R-:W-:-:S03]  /*0080*/  IMAD.WIDE.U32 R2, R7, 0x4, R2 ;  /* 0x0000000407027825 */ /* 0x004fc600078e0002 */
[----:B------:R-:W-:-:S04]  /*0090*/  LOP3.LUT R4, R0, 0x3fc, RZ, 0x3c, !PT ;  /* 0x000003fc00047812 */ /* 0x000fc800078e3cff */
[----:B------:R-:W-:Y:S04]  /*00a0*/  STS [R0+UR4], R9 ;  /* 0x0000000900007988 */ /* 0x000fe80008000804 */
[----:B------:R-:W0:Y:S01]  /*00b0*/  LDS R5, [R4+UR4] ;  /* 0x0000000404057984 */ /* 0x000e220008000800 */
[----:B------:R-:W0:Y:S03]  /*00c0*/  LDCU.64 UR4, c[0x0][0x358] ;  /* 0x00006b00ff0477ac */ /* 0x000e260008000a00 */
[----:B0-----:R-:W-:Y:S01]  /*00d0*/  STG.E desc[UR4][R2.64], R5 ;  /* 0x0000000502007986 */ /* 0x001fe2000c101904 */
[----:B------:R-:W-:Y:S05]  /*00e0*/  EXIT ;  /* 0x000000000000794d */ /* 0x000fea0003800000 */
.L_x_0:
[----:B------:R-:W-:-:S00]  /*00f0*/  BRA `(.L_x_0) ;  /* 0xfffffffc00fc7947 */ /* 0x000fc0000383ffff */
[----:B------:R-:W-:-:S00]  /*0100*/  NOP ;  /* 0x0000000000007918 */ /* 0x000fc00000000000 */
[----:B------:R-:W-:-:S00]  /*0110*/  NOP ;  /* 0x0000000000007918 */ /* 0x000fc00000000000 */
[----:B------:R-:W-:-:S00]  /*0120*/  NOP ;  /* 0x0000000000007918 */ /* 0x000fc00000000000 */
[----:B------:R-:W-:-:S00]  /*0130*/  NOP ;  /* 0x0000000000007918 */ /* 0x000fc00000000000 */
[----:B------:R-:W-:-:S00]  /*0140*/  NOP ;  /* 0x0000000000007918 */ /* 0x000fc00000000000 */
[----:B------:R-:W-:-:S00]  /*0150*/  NOP ;  /* 0x0000000000007918 */ /* 0x000fc00000000000 */
[----:B------:R-:W-:-:S00]  /*0160*/  NOP ;  /* 0x0000000000007918 */ /* 0x000fc00000000000 */
[----:B------:R-:W-:-:S00]  /*0170*/  NOP ;  /* 0x0000000000007918 */ /* 0x000fc00000000000 */
.L_x_1:


//--------------------- .nv.shared.sgemm_tn_192x192 --------------------------
	.section	.nv.shared.sgemm_tn_192x192,"aw",@nobits
	.sectionflags	@""
	.align	4
.nv.shared.sgemm_tn_192x192:
	.zero		25728


//--------------------- .nv.shared.reserved.0     --------------------------
	.section	.nv.shared.reserved.0,"aw",@nobits
	.weak		__nv_reservedSMEM_offset_0_alias
	.size		__nv_reservedSMEM_offset_0_alias, 0, 64
	.other		__nv_reservedSMEM_offset_0_alias,@"STO_CUDA_RESERVED_SHARED STV_DEFAULT"
__nv_reservedSMEM_offset_0_alias:
	.zero		0
	.zero		64


//--------------------- .nv.constant0.sgemm_tn_192x192 --------------------------
	.section	.nv.constant0.sgemm_tn_192x192,"a",@progbits
	.sectionflags	@""
	.align	4
.nv.constant0.sgemm_tn_192x192:
	.zero		984


//--------------------- SYMBOLS --------------------------

	.type		.nv.reservedSmem.offset0,@object
	.size		.nv.reservedSmem.offset0,0x4
	.type		.nv.reservedSmem.cap,@object
	.size		.nv.reservedSmem.cap,0x4
